//
// Generated by NVIDIA NVVM Compiler
//
// Compiler Build ID: CL-36424714
// Cuda compilation tools, release 13.0, V13.0.88
// Based on NVVM 20.0.0
//

.version 9.0
.target sm_100
.address_size 64

	// .globl	_Z14kernelfunctionPiS_S_

.visible .entry _Z14kernelfunctionPiS_S_(
	.param .u64 .ptr .align 1 _Z14kernelfunctionPiS_S__param_0,
	.param .u64 .ptr .align 1 _Z14kernelfunctionPiS_S__param_1,
	.param .u64 .ptr .align 1 _Z14kernelfunctionPiS_S__param_2
)
{
	.reg .b32 	%r<4>;
	.reg .b64 	%rd<7>;

	ld.param.u64 	%rd1, [_Z14kernelfunctionPiS_S__param_0];
	ld.param.u64 	%rd2, [_Z14kernelfunctionPiS_S__param_1];
	ld.param.u64 	%rd3, [_Z14kernelfunctionPiS_S__param_2];
	cvta.to.global.u64 	%rd4, %rd3;
	cvta.to.global.u64 	%rd5, %rd2;
	cvta.to.global.u64 	%rd6, %rd1;
	ld.global.u32 	%r1, [%rd6];
	ld.global.u32 	%r2, [%rd5];
	add.s32 	%r3, %r2, %r1;
	st.global.u32 	[%rd4], %r3;
	ret;

}


// ===== COMPILED SASS (sm_100) =====

	.target	sm_100

	.elftype	@"ET_EXEC"


//--------------------- .note.nv.tkinfo           --------------------------
	.section	.note.nv.tkinfo,"",@"SHT_NOTE"
	.sectionflags	@"SHF_NOTE_NV_TKINFO"
	.tkinfo
        /*0018*/ 	.word	0x00000002
        /*0030*/ 	.string	""
        /*0030*/ 	.string	"ptxas"
        /*0030*/ 	.string	"Cuda compilation tools, release 13.0, V13.0.88"
        /*0030*/ 	.string	"Build cuda_13.0.r13.0/compiler.36424714_0"
        /*0030*/ 	.string	"-arch sm_100 -m 64 "



//--------------------- .note.nv.cuinfo           --------------------------
	.section	.note.nv.cuinfo,"",@"SHT_NOTE"
	.sectionflags	@"SHF_NOTE_NV_CUINFO"
        /*0018*/ 	.short	0x0002
        /*001a*/ 	.short	0x0064
        /*001c*/ 	.short	0x0082
	.zero		2


//--------------------- .nv.info                  --------------------------
	.section	.nv.info,"",@"SHT_CUDA_INFO"
	.align	4


	//----- nvinfo : EIATTR_REGCOUNT
	.align		4
        /*0000*/ 	.byte	0x04, 0x2f
        /*0002*/ 	.short	(.L_1 - .L_0)
	.align		4
.L_0:
        /*0004*/ 	.word	index@(_Z14kernelfunctionPiS_S_)
        /*0008*/ 	.word	0x0000000c


	//----- nvinfo : EIATTR_FRAME_SIZE
	.align		4
.L_1:
        /*000c*/ 	.byte	0x04, 0x11
        /*000e*/ 	.short	(.L_3 - .L_2)
	.align		4
.L_2:
        /*0010*/ 	.word	index@(_Z14kernelfunctionPiS_S_)
        /*0014*/ 	.word	0x00000000


	//----- nvinfo : EIATTR_MIN_STACK_SIZE
	.align		4
.L_3:
        /*0018*/ 	.byte	0x04, 0x12
        /*001a*/ 	.short	(.L_5 - .L_4)
	.align		4
.L_4:
        /*001c*/ 	.word	index@(_Z14kernelfunctionPiS_S_)
        /*0020*/ 	.word	0x00000000
.L_5:


//--------------------- .nv.compat                --------------------------
	.section	.nv.compat,"",@"SHT_CUDA_COMPAT_INFO"
	.align	4
        /*0000*/ 	.byte	0x02, 0x09, 0x00, 0x00, 0x02, 0x02, 0x01, 0x00, 0x02, 0x05, 0x05, 0x00, 0x03, 0x07, 0x01, 0x01
        /*0010*/ 	.byte	0x02, 0x03, 0x00, 0x00, 0x02, 0x06, 0x01, 0x00, 0x04, 0x0b, 0x08, 0x00, 0x09, 0x00, 0x00, 0x00
        /*0020*/ 	.byte	0x00, 0x00, 0x00, 0x00


//--------------------- .nv.info._Z14kernelfunctionPiS_S_ --------------------------
	.section	.nv.info._Z14kernelfunctionPiS_S_,"",@"SHT_CUDA_INFO"
	.sectionflags	@""
	.align	4


	//----- nvinfo : EIATTR_CUDA_API_VERSION
	.align		4
        /*0000*/ 	.byte	0x04, 0x37
        /*0002*/ 	.short	(.L_7 - .L_6)
.L_6:
        /*0004*/ 	.word	0x00000082


	//----- nvinfo : EIATTR_KPARAM_INFO
	.align		4
.L_7:
        /*0008*/ 	.byte	0x04, 0x17
        /*000a*/ 	.short	(.L_9 - .L_8)
.L_8:
        /*000c*/ 	.word	0x00000000
        /*0010*/ 	.short	0x0002
        /*0012*/ 	.short	0x0010
        /*0014*/ 	.byte	0x00, 0xf5, 0x21, 0x00


	//----- nvinfo : EIATTR_KPARAM_INFO
	.align		4
.L_9:
        /*0018*/ 	.byte	0x04, 0x17
        /*001a*/ 	.short	(.L_11 - .L_10)
.L_10:
        /*001c*/ 	.word	0x00000000
        /*0020*/ 	.short	0x0001
        /*0022*/ 	.short	0x0008
        /*0024*/ 	.byte	0x00, 0xf5, 0x21, 0x00


	//----- nvinfo : EIATTR_KPARAM_INFO
	.align		4
.L_11:
        /*0028*/ 	.byte	0x04, 0x17
        /*002a*/ 	.short	(.L_13 - .L_12)
.L_12:
        /*002c*/ 	.word	0x00000000
        /*0030*/ 	.short	0x0000
        /*0032*/ 	.short	0x0000
        /*0034*/ 	.byte	0x00, 0xf5, 0x21, 0x00


	//----- nvinfo : EIATTR_SPARSE_MMA_MASK
	.align		4
.L_13:
        /*0038*/ 	.byte	0x03, 0x50
        /*003a*/ 	.short	0x0000


	//----- nvinfo : EIATTR_MAXREG_COUNT
	.align		4
        /*003c*/ 	.byte	0x03, 0x1b
        /*003e*/ 	.short	0x00ff


	//----- nvinfo : EIATTR_MERCURY_ISA_VERSION
	.align		4
        /*0040*/ 	.byte	0x03, 0x5f
        /*0042*/ 	.short	0x0101


	//----- nvinfo : EIATTR_VRC_CTA_INIT_COUNT
	.align		4
        /*0044*/ 	.byte	0x02, 0x4a
	.zero		1
	.zero		1


	//----- nvinfo : EIATTR_EXIT_INSTR_OFFSETS
	.align		4
        /*0048*/ 	.byte	0x04, 0x1c
        /*004a*/ 	.short	(.L_15 - .L_14)


	//   ....[0]....
.L_14:
        /*004c*/ 	.word	0x00000090


	//----- nvinfo : EIATTR_CBANK_PARAM_SIZE
	.align		4
.L_15:
        /*0050*/ 	.byte	0x03, 0x19
        /*0052*/ 	.short	0x0018


	//----- nvinfo : EIATTR_PARAM_CBANK
	.align		4
        /*0054*/ 	.byte	0x04, 0x0a
        /*0056*/ 	.short	(.L_17 - .L_16)
	.align		4
.L_16:
        /*0058*/ 	.word	index@(.nv.constant0._Z14kernelfunctionPiS_S_)
        /*005c*/ 	.short	0x0380
        /*005e*/ 	.short	0x0018


	//----- nvinfo : EIATTR_SW_WAR
	.align		4
.L_17:
        /*0060*/ 	.byte	0x04, 0x36
        /*0062*/ 	.short	(.L_19 - .L_18)
.L_18:
        /*0064*/ 	.word	0x00000008
.L_19:


//--------------------- .nv.callgraph             --------------------------
	.section	.nv.callgraph,"",@"SHT_CUDA_CALLGRAPH"
	.align	4
	.sectionentsize	8
	.align		4
        /*0000*/ 	.word	0x00000000
	.align		4
        /*0004*/ 	.word	0xffffffff
	.align		4
        /*0008*/ 	.word	0x00000000
	.align		4
        /*000c*/ 	.word	0xfffffffe
	.align		4
        /*0010*/ 	.word	0x00000000
	.align		4
        /*0014*/ 	.word	0xfffffffd
	.align		4
        /*0018*/ 	.word	0x00000000
	.align		4
        /*001c*/ 	.word	0xfffffffc


//--------------------- .text._Z14kernelfunctionPiS_S_ --------------------------
	.section	.text._Z14kernelfunctionPiS_S_,"ax",@progbits
	.align	128
        .global         _Z14kernelfunctionPiS_S_
        .type           _Z14kernelfunctionPiS_S_,@function
        .size           _Z14kernelfunctionPiS_S_,(.L_x_1 - _Z14kernelfunctionPiS_S_)
        .other          _Z14kernelfunctionPiS_S_,@"STO_CUDA_ENTRY STV_DEFAULT"
_Z14kernelfunctionPiS_S_:
.text._Z14kernelfunctionPiS_S_:
[----:B------:R-:W-:Y:S08]  /*0000*/  LDC R1, c[0x0][0x37c] ;  /* 0x0000df00ff017b82 */ /* 0x000ff00000000800 */
[----:B------:R-:W0:Y:S01]  /*0010*/  LDC.64 R2, c[0x0][0x380] ;  /* 0x0000e000ff027b82 */ /* 0x000e220000000a00 */
[----:B------:R-:W0:Y:S07]  /*0020*/  LDCU.64 UR4, c[0x0][0x358] ;  /* 0x00006b00ff0477ac */ /* 0x000e2e0008000a00 */
[----:B------:R-:W1:Y:S01]  /*0030*/  LDC.64 R4, c[0x0][0x388] ;  /* 0x0000e200ff047b82 */ /* 0x000e620000000a00 */
[----:B0-----:R-:W2:Y:S04]  /*0040*/  LDG.E R2, desc[UR4][R2.64] ;  /* 0x0000000402027981 */ /* 0x001ea8000c1e1900 */
[----:B-1----:R-:W2:Y:S03]  /*0050*/  LDG.E R5, desc[UR4][R4.64] ;  /* 0x0000000404057981 */ /* 0x002ea6000c1e1900 */
[----:B------:R-:W0:Y:S01]  /*0060*/  LDC.64 R6, c[0x0][0x390] ;  /* 0x0000e400ff067b82 */ /* 0x000e220000000a00 */
[----:B--2---:R-:W-:-:S05]  /*0070*/  IADD3 R9, PT, PT, R2, R5, RZ ;  /* 0x0000000502097210 */ /* 0x004fca0007ffe0ff */
[----:B0-----:R-:W-:Y:S01]  /*0080*/  STG.E desc[UR4][R6.64], R9 ;  /* 0x0000000906007986 */ /* 0x001fe2000c101904 */
[----:B------:R-:W-:Y:S05]  /*0090*/  EXIT ;  /* 0x000000000000794d */ /* 0x000fea0003800000 */
.L_x_0:
[----:B------:R-:W-:-:S00]  /*00a0*/  BRA `(.L_x_0) ;  /* 0xfffffffc00fc7947 */ /* 0x000fc0000383ffff */
[----:B------:R-:W-:-:S00]  /*00b0*/  NOP ;  /* 0x0000000000007918 */ /* 0x000fc00000000000 */
        /* <DEDUP_REMOVED lines=12> */
.L_x_1:


//--------------------- .nv.shared.reserved.0     --------------------------
	.section	.nv.shared.reserved.0,"aw",@nobits
	.weak		__nv_reservedSMEM_offset_0_alias
	.size		__nv_reservedSMEM_offset_0_alias, 0, 64
	.other		__nv_reservedSMEM_offset_0_alias,@"STO_CUDA_RESERVED_SHARED STV_DEFAULT"
__nv_reservedSMEM_offset_0_alias:
	.zero		0
	.zero		64


//--------------------- .nv.constant0._Z14kernelfunctionPiS_S_ --------------------------
	.section	.nv.constant0._Z14kernelfunctionPiS_S_,"a",@progbits
	.sectionflags	@""
	.align	4
.nv.constant0._Z14kernelfunctionPiS_S_:
	.zero		920


//--------------------- SYMBOLS --------------------------

	.type		.nv.reservedSmem.offset0,@object
	.size		.nv.reservedSmem.offset0,0x4
